//
// Generated by NVIDIA NVVM Compiler
//
// Compiler Build ID: CL-36424714
// Cuda compilation tools, release 13.0, V13.0.88
// Based on NVVM 20.0.0
//

.version 9.0
.target sm_100
.address_size 64

	// .globl	default_function_kernel

.visible .entry default_function_kernel(
	.param .u64 .ptr .align 1 default_function_kernel_param_0,
	.param .u64 .ptr .align 1 default_function_kernel_param_1
)
.maxntid 16
{
	.reg .pred 	%p<2>;
	.reg .b32 	%r<8>;
	.reg .b32 	%f<3>;
	.reg .b64 	%rd<8>;

	ld.param.u64 	%rd1, [default_function_kernel_param_0];
	ld.param.u64 	%rd2, [default_function_kernel_param_1];
	mov.u32 	%r1, %ctaid.x;
	shl.b32 	%r3, %r1, 3;
	mov.u32 	%r2, %tid.x;
	shr.u32 	%r4, %r2, 1;
	or.b32  	%r5, %r3, %r4;
	setp.gt.u32 	%p1, %r5, 146;
	@%p1 bra 	$L__BB0_2;
	cvta.to.global.u64 	%rd3, %rd2;
	cvta.to.global.u64 	%rd4, %rd1;
	shl.b32 	%r6, %r1, 4;
	or.b32  	%r7, %r6, %r2;
	mul.wide.u32 	%rd5, %r7, 4;
	add.s64 	%rd6, %rd3, %rd5;
	ld.global.nc.f32 	%f1, [%rd6];
	abs.f32 	%f2, %f1;
	add.s64 	%rd7, %rd4, %rd5;
	st.global.f32 	[%rd7], %f2;
$L__BB0_2:
	ret;

}


// ===== COMPILED SASS (sm_100) =====

	.target	sm_100

	.elftype	@"ET_EXEC"


//--------------------- .note.nv.tkinfo           --------------------------
	.section	.note.nv.tkinfo,"",@"SHT_NOTE"
	.sectionflags	@"SHF_NOTE_NV_TKINFO"
	.tkinfo
        /*0018*/ 	.word	0x00000002
        /*0030*/ 	.string	""
        /*0030*/ 	.string	"ptxas"
        /*0030*/ 	.string	"Cuda compilation tools, release 13.0, V13.0.88"
        /*0030*/ 	.string	"Build cuda_13.0.r13.0/compiler.36424714_0"
        /*0030*/ 	.string	"-arch sm_100 -m 64 "



//--------------------- .note.nv.cuinfo           --------------------------
	.section	.note.nv.cuinfo,"",@"SHT_NOTE"
	.sectionflags	@"SHF_NOTE_NV_CUINFO"
        /*0018*/ 	.short	0x0002
        /*001a*/ 	.short	0x0064
        /*001c*/ 	.short	0x0082
	.zero		2


//--------------------- .nv.info                  --------------------------
	.section	.nv.info,"",@"SHT_CUDA_INFO"
	.align	4


	//----- nvinfo : EIATTR_REGCOUNT
	.align		4
        /*0000*/ 	.byte	0x04, 0x2f
        /*0002*/ 	.short	(.L_1 - .L_0)
	.align		4
.L_0:
        /*0004*/ 	.word	index@(default_function_kernel)
        /*0008*/ 	.word	0x0000000a


	//----- nvinfo : EIATTR_FRAME_SIZE
	.align		4
.L_1:
        /*000c*/ 	.byte	0x04, 0x11
        /*000e*/ 	.short	(.L_3 - .L_2)
	.align		4
.L_2:
        /*0010*/ 	.word	index@(default_function_kernel)
        /*0014*/ 	.word	0x00000000


	//----- nvinfo : EIATTR_MIN_STACK_SIZE
	.align		4
.L_3:
        /*0018*/ 	.byte	0x04, 0x12
        /*001a*/ 	.short	(.L_5 - .L_4)
	.align		4
.L_4:
        /*001c*/ 	.word	index@(default_function_kernel)
        /*0020*/ 	.word	0x00000000
.L_5:


//--------------------- .nv.compat                --------------------------
	.section	.nv.compat,"",@"SHT_CUDA_COMPAT_INFO"
	.align	4
        /*0000*/ 	.byte	0x02, 0x09, 0x00, 0x00, 0x02, 0x02, 0x01, 0x00, 0x02, 0x05, 0x05, 0x00, 0x03, 0x07, 0x01, 0x01
        /*0010*/ 	.byte	0x02, 0x03, 0x00, 0x00, 0x02, 0x06, 0x01, 0x00, 0x04, 0x0b, 0x08, 0x00, 0x09, 0x00, 0x00, 0x00
        /*0020*/ 	.byte	0x00, 0x00, 0x00, 0x00


//--------------------- .nv.info.default_function_kernel --------------------------
	.section	.nv.info.default_function_kernel,"",@"SHT_CUDA_INFO"
	.sectionflags	@""
	.align	4


	//----- nvinfo : EIATTR_CUDA_API_VERSION
	.align		4
        /*0000*/ 	.byte	0x04, 0x37
        /*0002*/ 	.short	(.L_7 - .L_6)
.L_6:
        /*0004*/ 	.word	0x00000082


	//----- nvinfo : EIATTR_KPARAM_INFO
	.align		4
.L_7:
        /*0008*/ 	.byte	0x04, 0x17
        /*000a*/ 	.short	(.L_9 - .L_8)
.L_8:
        /*000c*/ 	.word	0x00000000
        /*0010*/ 	.short	0x0001
        /*0012*/ 	.short	0x0008
        /*0014*/ 	.byte	0x00, 0xf5, 0x21, 0x00


	//----- nvinfo : EIATTR_KPARAM_INFO
	.align		4
.L_9:
        /*0018*/ 	.byte	0x04, 0x17
        /*001a*/ 	.short	(.L_11 - .L_10)
.L_10:
        /*001c*/ 	.word	0x00000000
        /*0020*/ 	.short	0x0000
        /*0022*/ 	.short	0x0000
        /*0024*/ 	.byte	0x00, 0xf5, 0x21, 0x00


	//----- nvinfo : EIATTR_SPARSE_MMA_MASK
	.align		4
.L_11:
        /*0028*/ 	.byte	0x03, 0x50
        /*002a*/ 	.short	0x0000


	//----- nvinfo : EIATTR_MAXREG_COUNT
	.align		4
        /*002c*/ 	.byte	0x03, 0x1b
        /*002e*/ 	.short	0x00ff


	//----- nvinfo : EIATTR_MERCURY_ISA_VERSION
	.align		4
        /*0030*/ 	.byte	0x03, 0x5f
        /*0032*/ 	.short	0x0101


	//----- nvinfo : EIATTR_VRC_CTA_INIT_COUNT
	.align		4
        /*0034*/ 	.byte	0x02, 0x4a
	.zero		1
	.zero		1


	//----- nvinfo : EIATTR_EXIT_INSTR_OFFSETS
	.align		4
        /*0038*/ 	.byte	0x04, 0x1c
        /*003a*/ 	.short	(.L_13 - .L_12)


	//   ....[0]....
.L_12:
        /*003c*/ 	.word	0x00000070


	//   ....[1]....
        /*0040*/ 	.word	0x00000120


	//----- nvinfo : EIATTR_MAX_THREADS
	.align		4
.L_13:
        /*0044*/ 	.byte	0x04, 0x05
        /*0046*/ 	.short	(.L_15 - .L_14)
.L_14:
        /*0048*/ 	.word	0x00000010
        /*004c*/ 	.word	0x00000001
        /*0050*/ 	.word	0x00000001


	//----- nvinfo : EIATTR_CBANK_PARAM_SIZE
	.align		4
.L_15:
        /*0054*/ 	.byte	0x03, 0x19
        /*0056*/ 	.short	0x0010


	//----- nvinfo : EIATTR_PARAM_CBANK
	.align		4
        /*0058*/ 	.byte	0x04, 0x0a
        /*005a*/ 	.short	(.L_17 - .L_16)
	.align		4
.L_16:
        /*005c*/ 	.word	index@(.nv.constant0.default_function_kernel)
        /*0060*/ 	.short	0x0380
        /*0062*/ 	.short	0x0010


	//----- nvinfo : EIATTR_SW_WAR
	.align		4
.L_17:
        /*0064*/ 	.byte	0x04, 0x36
        /*0066*/ 	.short	(.L_19 - .L_18)
.L_18:
        /*0068*/ 	.word	0x00000008
.L_19:


//--------------------- .nv.callgraph             --------------------------
	.section	.nv.callgraph,"",@"SHT_CUDA_CALLGRAPH"
	.align	4
	.sectionentsize	8
	.align		4
        /*0000*/ 	.word	0x00000000
	.align		4
        /*0004*/ 	.word	0xffffffff
	.align		4
        /*0008*/ 	.word	0x00000000
	.align		4
        /*000c*/ 	.word	0xfffffffe
	.align		4
        /*0010*/ 	.word	0x00000000
	.align		4
        /*0014*/ 	.word	0xfffffffd
	.align		4
        /*0018*/ 	.word	0x00000000
	.align		4
        /*001c*/ 	.word	0xfffffffc


//--------------------- .text.default_function_kernel --------------------------
	.section	.text.default_function_kernel,"ax",@progbits
	.align	128
        .global         default_function_kernel
        .type           default_function_kernel,@function
        .size           default_function_kernel,(.L_x_1 - default_function_kernel)
        .other          default_function_kernel,@"STO_CUDA_ENTRY STV_DEFAULT"
default_function_kernel:
.text.default_function_kernel:
[----:B------:R-:W-:Y:S01]  /*0000*/  LDC R1, c[0x0][0x37c] ;  /* 0x0000df00ff017b82 */ /* 0x000fe20000000800 */
[----:B------:R-:W0:Y:S07]  /*0010*/  S2R R7, SR_TID.X ;  /* 0x0000000000077919 */ /* 0x000e2e0000002100 */
[----:B------:R-:W1:Y:S02]  /*0020*/  S2UR UR5, SR_CTAID.X ;  /* 0x00000000000579c3 */ /* 0x000e640000002500 */
[----:B-1----:R-:W-:Y:S01]  /*0030*/  USHF.L.U32 UR4, UR5, 0x3, URZ ;  /* 0x0000000305047899 */ /* 0x002fe200080006ff */
[----:B0-----:R-:W-:-:S05]  /*0040*/  SHF.R.U32.HI R0, RZ, 0x1, R7 ;  /* 0x00000001ff007819 */ /* 0x001fca0000011607 */
[----:B------:R-:W-:-:S04]  /*0050*/  LOP3.LUT R0, R0, UR4, RZ, 0xfc, !PT ;  /* 0x0000000400007c12 */ /* 0x000fc8000f8efcff */
[----:B------:R-:W-:-:S13]  /*0060*/  ISETP.GT.U32.AND P0, PT, R0, 0x92, PT ;  /* 0x000000920000780c */ /* 0x000fda0003f04070 */
[----:B------:R-:W-:Y:S05]  /*0070*/  @P0 EXIT ;  /* 0x000000000000094d */ /* 0x000fea0003800000 */
[----:B------:R-:W0:Y:S01]  /*0080*/  LDC.64 R2, c[0x0][0x388] ;  /* 0x0000e200ff027b82 */ /* 0x000e220000000a00 */
[----:B------:R-:W1:Y:S01]  /*0090*/  LDCU.64 UR6, c[0x0][0x358] ;  /* 0x00006b00ff0677ac */ /* 0x000e620008000a00 */
[----:B------:R-:W-:-:S06]  /*00a0*/  USHF.L.U32 UR4, UR5, 0x4, URZ ;  /* 0x0000000405047899 */ /* 0x000fcc00080006ff */
[----:B------:R-:W2:Y:S01]  /*00b0*/  LDC.64 R4, c[0x0][0x380] ;  /* 0x0000e000ff047b82 */ /* 0x000ea20000000a00 */
[----:B------:R-:W-:-:S05]  /*00c0*/  LOP3.LUT R7, R7, UR4, RZ, 0xfc, !PT ;  /* 0x0000000407077c12 */ /* 0x000fca000f8efcff */
[----:B0-----:R-:W-:-:S06]  /*00d0*/  IMAD.WIDE.U32 R2, R7, 0x4, R2 ;  /* 0x0000000407027825 */ /* 0x001fcc00078e0002 */
[----:B-1----:R-:W3:Y:S01]  /*00e0*/  LDG.E.CONSTANT R2, desc[UR6][R2.64] ;  /* 0x0000000602027981 */ /* 0x002ee2000c1e9900 */
[----:B--2---:R-:W-:-:S04]  /*00f0*/  IMAD.WIDE.U32 R4, R7, 0x4, R4 ;  /* 0x0000000407047825 */ /* 0x004fc800078e0004 */
[----:B---3--:R-:W-:-:S05]  /*0100*/  FADD R7, |R2|, -RZ ;  /* 0x800000ff02077221 */ /* 0x008fca0000000200 */
[----:B------:R-:W-:Y:S01]  /*0110*/  STG.E desc[UR6][R4.64], R7 ;  /* 0x0000000704007986 */ /* 0x000fe2000c101906 */
[----:B------:R-:W-:Y:S05]  /*0120*/  EXIT ;  /* 0x000000000000794d */ /* 0x000fea0003800000 */
.L_x_0:
[----:B------:R-:W-:-:S00]  /*0130*/  BRA `(.L_x_0) ;  /* 0xfffffffc00fc7947 */ /* 0x000fc0000383ffff */
[----:B------:R-:W-:-:S00]  /*0140*/  NOP ;  /* 0x0000000000007918 */ /* 0x000fc00000000000 */
        /* <DEDUP_REMOVED lines=11> */
.L_x_1:


//--------------------- .nv.shared.reserved.0     --------------------------
	.section	.nv.shared.reserved.0,"aw",@nobits
	.weak		__nv_reservedSMEM_offset_0_alias
	.size		__nv_reservedSMEM_offset_0_alias, 0, 64
	.other		__nv_reservedSMEM_offset_0_alias,@"STO_CUDA_RESERVED_SHARED STV_DEFAULT"
__nv_reservedSMEM_offset_0_alias:
	.zero		0
	.zero		64


//--------------------- .nv.constant0.default_function_kernel --------------------------
	.section	.nv.constant0.default_function_kernel,"a",@progbits
	.sectionflags	@""
	.align	4
.nv.constant0.default_function_kernel:
	.zero		912


//--------------------- SYMBOLS --------------------------

	.type		.nv.reservedSmem.offset0,@object
	.size		.nv.reservedSmem.offset0,0x4
